	.headerflags	@"EF_CUDA_TEXMODE_UNIFIED EF_CUDA_64BIT_ADDRESS EF_CUDA_ACCELERATORS EF_CUDA_SM90 EF_CUDA_VIRTUAL_SM(EF_CUDA_SM90)"
	.elftype	@"ET_EXEC"


//--------------------- .nv.info                  --------------------------
	.section	.nv.info,"",@"SHT_CUDA_INFO"
	.align	4


	//----- nvinfo : EIATTR_REGCOUNT
	.align		4
        /*0000*/ 	.byte	0x04, 0x2f
        /*0002*/ 	.short	(.L_3 - .L_2)
	.align		4
.L_2:
        /*0004*/ 	.word	index@(triton_poi_fused__native_batch_norm_legit_no_training_convolution_relu_14)
        /*0008*/ 	.word	0x00000020


	//----- nvinfo : EIATTR_MIN_STACK_SIZE
	.align		4
.L_3:
        /*000c*/ 	.byte	0x04, 0x12
        /*000e*/ 	.short	(.L_5 - .L_4)
	.align		4
.L_4:
        /*0010*/ 	.word	index@(triton_poi_fused__native_batch_norm_legit_no_training_convolution_relu_14)
        /*0014*/ 	.word	0x00000000


	//----- nvinfo : EIATTR_FRAME_SIZE
	.align		4
.L_5:
        /*0018*/ 	.byte	0x04, 0x11
        /*001a*/ 	.short	(.L_7 - .L_6)
	.align		4
.L_6:
        /*001c*/ 	.word	index@(triton_poi_fused__native_batch_norm_legit_no_training_convolution_relu_14)
        /*0020*/ 	.word	0x00000000


	//----- nvinfo : EIATTR_MIN_STACK_SIZE
	.align		4
.L_7:
        /*0024*/ 	.byte	0x04, 0x12
        /*0026*/ 	.short	(.L_9 - .L_8)
	.align		4
.L_8:
        /*0028*/ 	.word	index@(triton_poi_fused__native_batch_norm_legit_no_training_convolution_relu_14)
        /*002c*/ 	.word	0x00000000
.L_9:


//--------------------- .nv.info.triton_poi_fused__native_batch_norm_legit_no_training_convolution_relu_14 --------------------------
	.section	.nv.info.triton_poi_fused__native_batch_norm_legit_no_training_convolution_relu_14,"",@"SHT_CUDA_INFO"
	.sectionflags	@""
	.align	4


	//----- nvinfo : EIATTR_CUDA_API_VERSION
	.align		4
        /*0000*/ 	.byte	0x04, 0x37
        /*0002*/ 	.short	(.L_11 - .L_10)
.L_10:
        /*0004*/ 	.word	0x0000007c


	//----- nvinfo : EIATTR_KPARAM_INFO
	.align		4
.L_11:
        /*0008*/ 	.byte	0x04, 0x17
        /*000a*/ 	.short	(.L_13 - .L_12)
.L_12:
        /*000c*/ 	.word	0x00000000
        /*0010*/ 	.short	0x0007
        /*0012*/ 	.short	0x0038
        /*0014*/ 	.byte	0x00, 0xf0, 0x11, 0x00


	//----- nvinfo : EIATTR_KPARAM_INFO
	.align		4
.L_13:
        /*0018*/ 	.byte	0x04, 0x17
        /*001a*/ 	.short	(.L_15 - .L_14)
.L_14:
        /*001c*/ 	.word	0x00000000
        /*0020*/ 	.short	0x0006
        /*0022*/ 	.short	0x0030
        /*0024*/ 	.byte	0x00, 0xf4, 0x21, 0x00


	//----- nvinfo : EIATTR_KPARAM_INFO
	.align		4
.L_15:
        /*0028*/ 	.byte	0x04, 0x17
        /*002a*/ 	.short	(.L_17 - .L_16)
.L_16:
        /*002c*/ 	.word	0x00000000
        /*0030*/ 	.short	0x0005
        /*0032*/ 	.short	0x0028
        /*0034*/ 	.byte	0x00, 0xf4, 0x21, 0x00


	//----- nvinfo : EIATTR_KPARAM_INFO
	.align		4
.L_17:
        /*0038*/ 	.byte	0x04, 0x17
        /*003a*/ 	.short	(.L_19 - .L_18)
.L_18:
        /*003c*/ 	.word	0x00000000
        /*0040*/ 	.short	0x0004
        /*0042*/ 	.short	0x0020
        /*0044*/ 	.byte	0x00, 0xf4, 0x21, 0x00


	//----- nvinfo : EIATTR_KPARAM_INFO
	.align		4
.L_19:
        /*0048*/ 	.byte	0x04, 0x17
        /*004a*/ 	.short	(.L_21 - .L_20)
.L_20:
        /*004c*/ 	.word	0x00000000
        /*0050*/ 	.short	0x0003
        /*0052*/ 	.short	0x0018
        /*0054*/ 	.byte	0x00, 0xf4, 0x21, 0x00


	//----- nvinfo : EIATTR_KPARAM_INFO
	.align		4
.L_21:
        /*0058*/ 	.byte	0x04, 0x17
        /*005a*/ 	.short	(.L_23 - .L_22)
.L_22:
        /*005c*/ 	.word	0x00000000
        /*0060*/ 	.short	0x0002
        /*0062*/ 	.short	0x0010
        /*0064*/ 	.byte	0x00, 0xf4, 0x21, 0x00


	//----- nvinfo : EIATTR_KPARAM_INFO
	.align		4
.L_23:
        /*0068*/ 	.byte	0x04, 0x17
        /*006a*/ 	.short	(.L_25 - .L_24)
.L_24:
        /*006c*/ 	.word	0x00000000
        /*0070*/ 	.short	0x0001
        /*0072*/ 	.short	0x0008
        /*0074*/ 	.byte	0x00, 0xf4, 0x21, 0x00


	//----- nvinfo : EIATTR_KPARAM_INFO
	.align		4
.L_25:
        /*0078*/ 	.byte	0x04, 0x17
        /*007a*/ 	.short	(.L_27 - .L_26)
.L_26:
        /*007c*/ 	.word	0x00000000
        /*0080*/ 	.short	0x0000
        /*0082*/ 	.short	0x0000
        /*0084*/ 	.byte	0x00, 0xf4, 0x21, 0x00


	//----- nvinfo : EIATTR_SPARSE_MMA_MASK
	.align		4
.L_27:
        /*0088*/ 	.byte	0x03, 0x50
        /*008a*/ 	.short	0x0000


	//----- nvinfo : EIATTR_MAXREG_COUNT
	.align		4
        /*008c*/ 	.byte	0x03, 0x1b
        /*008e*/ 	.short	0x00ff


	//----- nvinfo : EIATTR_EXIT_INSTR_OFFSETS
	.align		4
        /*0090*/ 	.byte	0x04, 0x1c
        /*0092*/ 	.short	(.L_29 - .L_28)


	//   ....[0]....
.L_28:
        /*0094*/ 	.word	0x000007b0


	//----- nvinfo : EIATTR_REQNTID
	.align		4
.L_29:
        /*0098*/ 	.byte	0x04, 0x10
        /*009a*/ 	.short	(.L_31 - .L_30)
.L_30:
        /*009c*/ 	.word	0x00000080
        /*00a0*/ 	.word	0x00000001
        /*00a4*/ 	.word	0x00000001


	//----- nvinfo : EIATTR_CBANK_PARAM_SIZE
	.align		4
.L_31:
        /*00a8*/ 	.byte	0x03, 0x19
        /*00aa*/ 	.short	0x003c


	//----- nvinfo : EIATTR_PARAM_CBANK
	.align		4
        /*00ac*/ 	.byte	0x04, 0x0a
        /*00ae*/ 	.short	(.L_33 - .L_32)
	.align		4
.L_32:
        /*00b0*/ 	.word	index@(.nv.constant0.triton_poi_fused__native_batch_norm_legit_no_training_convolution_relu_14)
        /*00b4*/ 	.short	0x0210
        /*00b6*/ 	.short	0x003c


	//----- nvinfo : EIATTR_SW_WAR
	.align		4
.L_33:
        /*00b8*/ 	.byte	0x04, 0x36
        /*00ba*/ 	.short	(.L_35 - .L_34)
.L_34:
        /*00bc*/ 	.word	0x00000008
.L_35:


//--------------------- .nv.callgraph             --------------------------
	.section	.nv.callgraph,"",@"SHT_CUDA_CALLGRAPH"
	.align	4
	.sectionentsize	8
	.align		4
        /*0000*/ 	.word	0x00000000
	.align		4
        /*0004*/ 	.word	0xffffffff
	.align		4
        /*0008*/ 	.word	0x00000000
	.align		4
        /*000c*/ 	.word	0xfffffffe
	.align		4
        /*0010*/ 	.word	0x00000000
	.align		4
        /*0014*/ 	.word	0xfffffffd
	.align		4
        /*0018*/ 	.word	0x00000000
	.align		4
        /*001c*/ 	.word	0xfffffffc


//--------------------- .nv.constant4             --------------------------
	.section	.nv.constant4,"a",@progbits
	.align	8
	.align		8
.nv.constant4:
        /*0000*/ 	.dword	_$_str
	.align		8
        /*0008*/ 	.dword	_$_str_$_2


//--------------------- .text.triton_poi_fused__native_batch_norm_legit_no_training_convolution_relu_14 --------------------------
	.section	.text.triton_poi_fused__native_batch_norm_legit_no_training_convolution_relu_14,"ax",@progbits
	.align	128
        .global         triton_poi_fused__native_batch_norm_legit_no_training_convolution_relu_14
        .type           triton_poi_fused__native_batch_norm_legit_no_training_convolution_relu_14,@function
        .size           triton_poi_fused__native_batch_norm_legit_no_training_convolution_relu_14,(.L_x_1 - triton_poi_fused__native_batch_norm_legit_no_training_convolution_relu_14)
        .other          triton_poi_fused__native_batch_norm_legit_no_training_convolution_relu_14,@"STO_CUDA_ENTRY STV_DEFAULT"
triton_poi_fused__native_batch_norm_legit_no_training_convolution_relu_14:
.text.triton_poi_fused__native_batch_norm_legit_no_training_convolution_relu_14:
[----:B------:R-:W-:Y:S01]  /*0000*/  LDC R1, c[0x0][0x28] ;  /* 0x00000a00ff017b82 */ /* 0x000fe20000000800 */
[----:B------:R-:W1:Y:S01]  /*0010*/  S2R R0, SR_TID.X ;  /* 0x0000000000007919 */ /* 0x000e620000002100 */
[----:B------:R-:W-:-:S06]  /*0020*/  ULDC.64 UR4, c[0x0][0x208] ;  /* 0x0000820000047ab9 */ /* 0x000fcc0000000a00 */
[----:B------:R-:W2:Y:S01]  /*0030*/  LDC.64 R28, c[0x0][0x218] ;  /* 0x00008600ff1c7b82 */ /* 0x000ea20000000a00 */
[----:B------:R-:W3:Y:S07]  /*0040*/  S2R R5, SR_CTAID.X ;  /* 0x0000000000057919 */ /* 0x000eee0000002500 */
[----:B------:R-:W4:Y:S08]  /*0050*/  LDC.64 R26, c[0x0][0x220] ;  /* 0x00008800ff1a7b82 */ /* 0x000f300000000a00 */
[----:B------:R-:W5:Y:S01]  /*0060*/  LDC.64 R22, c[0x0][0x230] ;  /* 0x00008c00ff167b82 */ /* 0x000f620000000a00 */
[----:B-1----:R-:W-:-:S02]  /*0070*/  SHF.L.U32 R0, R0, 0x2, RZ ;  /* 0x0000000200007819 */ /* 0x002fc400000006ff */
[----:B---3--:R-:W-:Y:S02]  /*0080*/  SHF.R.S32.HI R3, RZ, 0x15, R5 ;  /* 0x00000015ff037819 */ /* 0x008fe40000011405 */
[----:B------:R-:W-:Y:S02]  /*0090*/  LOP3.LUT R0, R0, 0x1fc, RZ, 0xc0, !PT ;  /* 0x000001fc00007812 */ /* 0x000fe400078ec0ff */
[----:B------:R-:W-:Y:S02]  /*00a0*/  SGXT R3, R3, 0x1 ;  /* 0x000000010303781a */ /* 0x000fe40000000200 */
[----:B------:R-:W-:Y:S02]  /*00b0*/  LEA R0, R5, R0, 0xa ;  /* 0x0000000005007211 */ /* 0x000fe400078e50ff */
[----:B------:R-:W1:Y:S02]  /*00c0*/  LDC.64 R4, c[0x0][0x228] ;  /* 0x00008a00ff047b82 */ /* 0x000e640000000a00 */
[----:B------:R-:W-:-:S04]  /*00d0*/  LEA.HI R3, R3, R0, RZ, 0x8 ;  /* 0x0000000003037211 */ /* 0x000fc800078f40ff */
[----:B------:R-:W-:Y:S02]  /*00e0*/  SHF.R.S32.HI R9, RZ, 0x8, R3 ;  /* 0x00000008ff097819 */ /* 0x000fe40000011403 */
[----:B------:R-:W-:Y:S02]  /*00f0*/  IADD3 R3, R3, 0x200, RZ ;  /* 0x0000020003037810 */ /* 0x000fe40007ffe0ff */
[----:B------:R-:W-:Y:S02]  /*0100*/  LEA.HI R2, R9, R9, RZ, 0x7 ;  /* 0x0000000909027211 */ /* 0x000fe400078f38ff */
[----:B------:R-:W-:Y:S02]  /*0110*/  SHF.R.S32.HI R3, RZ, 0x8, R3 ;  /* 0x00000008ff037819 */ /* 0x000fe40000011403 */
[----:B------:R-:W-:Y:S02]  /*0120*/  LOP3.LUT R2, R2, 0xffffff80, RZ, 0xc0, !PT ;  /* 0xffffff8002027812 */ /* 0x000fe400078ec0ff */
[----:B------:R-:W-:-:S02]  /*0130*/  LEA.HI R6, R3, R3, RZ, 0x7 ;  /* 0x0000000303067211 */ /* 0x000fc400078f38ff */
[----:B------:R-:W-:Y:S02]  /*0140*/  IADD3 R9, R9, -R2, RZ ;  /* 0x8000000209097210 */ /* 0x000fe40007ffe0ff */
[----:B------:R-:W-:-:S04]  /*0150*/  LOP3.LUT R6, R6, 0xffffff80, RZ, 0xc0, !PT ;  /* 0xffffff8006067812 */ /* 0x000fc800078ec0ff */
[----:B------:R-:W-:Y:S01]  /*0160*/  IADD3 R3, R3, -R6, RZ ;  /* 0x8000000603037210 */ /* 0x000fe20007ffe0ff */
[--C-:B-1----:R-:W-:Y:S01]  /*0170*/  IMAD.WIDE R12, R9, 0x4, R4.reuse ;  /* 0x00000004090c7825 */ /* 0x102fe200078e0204 */
[----:B------:R-:W1:Y:S03]  /*0180*/  LDC.64 R6, c[0x0][0x210] ;  /* 0x00008400ff067b82 */ /* 0x000e660000000a00 */
[----:B------:R-:W-:Y:S01]  /*0190*/  IMAD.WIDE R24, R3, 0x4, R4 ;  /* 0x0000000403187825 */ /* 0x000fe200078e0204 */
[----:B------:R-:W3:Y:S04]  /*01a0*/  LDG.E.EL R21, desc[UR4][R12.64] ;  /* 0x000000040c157981 */ /* 0x000ee8000c2e1900 */
[----:B------:R-:W5:Y:S01]  /*01b0*/  LDC.64 R4, c[0x0][0x238] ;  /* 0x00008e00ff047b82 */ /* 0x000f620000000a00 */
[----:B------:R-:W3:Y:S01]  /*01c0*/  LDG.E.EL R24, desc[UR4][R24.64] ;  /* 0x0000000418187981 */ /* 0x000ee2000c2e1900 */
[----:B--2---:R-:W-:-:S05]  /*01d0*/  IMAD.WIDE R10, R9, 0x4, R28 ;  /* 0x00000004090a7825 */ /* 0x004fca00078e021c */
[----:B------:R4:W2:Y:S01]  /*01e0*/  LDG.E.EL R19, desc[UR4][R10.64] ;  /* 0x000000040a137981 */ /* 0x0008a2000c2e1900 */
[----:B-1----:R-:W-:-:S04]  /*01f0*/  IMAD.WIDE R6, R0, 0x4, R6 ;  /* 0x0000000400067825 */ /* 0x002fc800078e0206 */
[C---:B----4-:R-:W-:Y:S01]  /*0200*/  IMAD.WIDE R10, R9.reuse, 0x4, R26 ;  /* 0x00000004090a7825 */ /* 0x050fe200078e021a */
[----:B------:R-:W2:Y:S04]  /*0210*/  LDG.E.128 R12, desc[UR4][R6.64] ;  /* 0x00000004060c7981 */ /* 0x000ea8000c1e1d00 */
[----:B------:R-:W4:Y:S01]  /*0220*/  LDG.E.EL R18, desc[UR4][R10.64] ;  /* 0x000000040a127981 */ /* 0x000f22000c2e1900 */
[----:B-----5:R-:W-:-:S04]  /*0230*/  IMAD.WIDE R16, R9, 0x4, R22 ;  /* 0x0000000409107825 */ /* 0x020fc800078e0216 */
[----:B0-----:R-:W-:Y:S02]  /*0240*/  IMAD.WIDE R8, R9, 0x4, R4 ;  /* 0x0000000409087825 */ /* 0x001fe400078e0204 */
[----:B------:R-:W5:Y:S02]  /*0250*/  LDG.E.EL R17, desc[UR4][R16.64] ;  /* 0x0000000410117981 */ /* 0x000f64000c2e1900 */
[C---:B------:R-:W-:Y:S02]  /*0260*/  IMAD.WIDE R28, R3.reuse, 0x4, R28 ;  /* 0x00000004031c7825 */ /* 0x040fe400078e021c */
[----:B------:R-:W5:Y:S02]  /*0270*/  LDG.E.EL R20, desc[UR4][R8.64] ;  /* 0x0000000408147981 */ /* 0x000f64000c2e1900 */
[C---:B------:R-:W-:Y:S02]  /*0280*/  IMAD.WIDE R26, R3.reuse, 0x4, R26 ;  /* 0x00000004031a7825 */ /* 0x040fe400078e021a */
[----:B------:R0:W5:Y:S04]  /*0290*/  LDG.E.EL R16, desc[UR4][R28.64] ;  /* 0x000000041c107981 */ /* 0x000168000c2e1900 */
[----:B------:R-:W5:Y:S01]  /*02a0*/  LDG.E.128 R8, desc[UR4][R6.64+0x800] ;  /* 0x0008000406087981 */ /* 0x000f62000c1e1d00 */
[----:B------:R-:W-:-:S03]  /*02b0*/  IMAD.WIDE R4, R3, 0x4, R4 ;  /* 0x0000000403047825 */ /* 0x000fc600078e0204 */
[----:B------:R-:W5:Y:S01]  /*02c0*/  LDG.E.EL R2, desc[UR4][R26.64] ;  /* 0x000000041a027981 */ /* 0x000f62000c2e1900 */
[----:B------:R-:W-:-:S03]  /*02d0*/  IMAD.WIDE R22, R3, 0x4, R22 ;  /* 0x0000000403167825 */ /* 0x000fc600078e0216 */
[----:B------:R-:W5:Y:S04]  /*02e0*/  LDG.E.EL R4, desc[UR4][R4.64] ;  /* 0x0000000404047981 */ /* 0x000f68000c2e1900 */
[----:B------:R1:W5:Y:S01]  /*02f0*/  LDG.E.EL R3, desc[UR4][R22.64] ;  /* 0x0000000416037981 */ /* 0x000362000c2e1900 */
[----:B---3--:R-:W-:Y:S01]  /*0300*/  FADD R21, R21, 9.9999997473787516356e-06 ;  /* 0x3727c5ac15157421 */ /* 0x008fe20000000000 */
[----:B------:R-:W-:-:S03]  /*0310*/  FADD R24, R24, 9.9999997473787516356e-06 ;  /* 0x3727c5ac18187421 */ /* 0x000fc60000000000 */
[----:B------:R-:W3:Y:S08]  /*0320*/  MUFU.SQRT R25, R21 ;  /* 0x0000001500197308 */ /* 0x000ef00000002000 */
[----:B0-----:R-:W0:Y:S01]  /*0330*/  MUFU.SQRT R28, R24 ;  /* 0x00000018001c7308 */ /* 0x001e220000002000 */
[C---:B---3--:R-:W-:Y:S02]  /*0340*/  FSETP.GT.AND P0, PT, R25.reuse, 8.50705917302346158658e+37, PT ;  /* 0x7e8000001900780b */ /* 0x048fe40003f04000 */
[----:B------:R-:W-:-:S02]  /*0350*/  FSETP.GEU.AND P2, PT, R25, 1.175494350822287508e-38, PT ;  /* 0x008000001900780b */ /* 0x000fc40003f4e000 */
[C---:B0-----:R-:W-:Y:S02]  /*0360*/  FSETP.GT.AND P1, PT, R28.reuse, 8.50705917302346158658e+37, PT ;  /* 0x7e8000001c00780b */ /* 0x041fe40003f24000 */
[----:B------:R-:W-:-:S07]  /*0370*/  FSETP.GEU.AND P3, PT, R28, 1.175494350822287508e-38, PT ;  /* 0x008000001c00780b */ /* 0x000fce0003f6e000 */
[----:B------:R-:W-:Y:S01]  /*0380*/  @P0 FMUL R25, R25, 0.25 ;  /* 0x3e80000019190820 */ /* 0x000fe20000400000 */
[----:B------:R-:W-:-:S03]  /*0390*/  HFMA2.MMA R24, -RZ, RZ, 1.625, 0 ;  /* 0x3e800000ff187435 */ /* 0x000fc600000001ff */
[----:B------:R-:W-:Y:S01]  /*03a0*/  @!P2 FMUL R25, R25, 16777216 ;  /* 0x4b8000001919a820 */ /* 0x000fe20000400000 */
[----:B------:R-:W-:-:S04]  /*03b0*/  @P1 FMUL R28, R28, 0.25 ;  /* 0x3e8000001c1c1820 */ /* 0x000fc80000400000 */
[----:B------:R-:W-:Y:S01]  /*03c0*/  @!P3 FMUL R28, R28, 16777216 ;  /* 0x4b8000001c1cb820 */ /* 0x000fe20000400000 */
[----:B------:R-:W0:Y:S01]  /*03d0*/  MUFU.RCP R25, R25 ;  /* 0x0000001900197308 */ /* 0x000e220000001000 */
[----:B-1----:R-:W-:-:S07]  /*03e0*/  FSEL R22, R24, 1, P0 ;  /* 0x3f80000018167808 */ /* 0x002fce0000000000 */
[----:B------:R1:W3:Y:S01]  /*03f0*/  MUFU.RCP R5, R28 ;  /* 0x0000001c00057308 */ /* 0x0002e20000001000 */
[----:B------:R-:W-:Y:S01]  /*0400*/  FSEL R24, R24, 1, P1 ;  /* 0x3f80000018187808 */ /* 0x000fe20000800000 */
[----:B------:R-:W-:Y:S01]  /*0410*/  @!P2 FMUL R22, R22, 16777216 ;  /* 0x4b8000001616a820 */ /* 0x000fe20000400000 */
[--C-:B--2---:R-:W-:Y:S01]  /*0420*/  FADD R13, R13, R19.reuse ;  /* 0x000000130d0d7221 */ /* 0x104fe20000000000 */
[--C-:B------:R-:W-:Y:S01]  /*0430*/  FADD R12, R12, R19.reuse ;  /* 0x000000130c0c7221 */ /* 0x100fe20000000000 */
[--C-:B------:R-:W-:Y:S01]  /*0440*/  FADD R14, R14, R19.reuse ;  /* 0x000000130e0e7221 */ /* 0x100fe20000000000 */
[----:B------:R-:W-:Y:S01]  /*0450*/  @!P3 FMUL R24, R24, 16777216 ;  /* 0x4b8000001818b820 */ /* 0x000fe20000400000 */
[----:B------:R-:W-:Y:S01]  /*0460*/  FADD R15, R15, R19 ;  /* 0x000000130f0f7221 */ /* 0x000fe20000000000 */
[----:B0-----:R-:W-:Y:S01]  /*0470*/  FMUL R21, R25, R22 ;  /* 0x0000001619157220 */ /* 0x001fe20000400000 */
[C---:B----4-:R-:W-:Y:S01]  /*0480*/  FADD R22, -R18.reuse, R12 ;  /* 0x0000000c12167221 */ /* 0x050fe20000000100 */
[C---:B------:R-:W-:Y:S01]  /*0490*/  FADD R26, -R18.reuse, R14 ;  /* 0x0000000e121a7221 */ /* 0x040fe20000000100 */
[C---:B-1----:R-:W-:Y:S01]  /*04a0*/  FADD R28, -R18.reuse, R15 ;  /* 0x0000000f121c7221 */ /* 0x042fe20000000100 */
[----:B---3--:R-:W-:Y:S01]  /*04b0*/  FMUL R5, R5, R24 ;  /* 0x0000001805057220 */ /* 0x008fe20000400000 */
[----:B------:R-:W-:-:S02]  /*04c0*/  FADD R24, -R18, R13 ;  /* 0x0000000d12187221 */ /* 0x000fc40000000100 */
[----:B------:R-:W0:Y:S01]  /*04d0*/  LDC.64 R18, c[0x0][0x240] ;  /* 0x00009000ff127b82 */ /* 0x000e220000000a00 */
[C---:B------:R-:W-:Y:S01]  /*04e0*/  FMUL R27, R21.reuse, R22 ;  /* 0x00000016151b7220 */ /* 0x040fe20000400000 */
[C---:B------:R-:W-:Y:S01]  /*04f0*/  FMUL R24, R21.reuse, R24 ;  /* 0x0000001815187220 */ /* 0x040fe20000400000 */
[C---:B------:R-:W-:Y:S01]  /*0500*/  FMUL R23, R21.reuse, R26 ;  /* 0x0000001a15177220 */ /* 0x040fe20000400000 */
[----:B------:R-:W-:Y:S01]  /*0510*/  FMUL R25, R21, R28 ;  /* 0x0000001c15197220 */ /* 0x000fe20000400000 */
[--C-:B-----5:R-:W-:Y:S01]  /*0520*/  FADD R9, R9, R16.reuse ;  /* 0x0000001009097221 */ /* 0x120fe20000000000 */
[--C-:B------:R-:W-:Y:S01]  /*0530*/  FADD R8, R8, R16.reuse ;  /* 0x0000001008087221 */ /* 0x100fe20000000000 */
[--C-:B------:R-:W-:Y:S01]  /*0540*/  FADD R10, R10, R16.reuse ;  /* 0x000000100a0a7221 */ /* 0x100fe20000000000 */
[----:B------:R-:W-:Y:S01]  /*0550*/  FADD R11, R11, R16 ;  /* 0x000000100b0b7221 */ /* 0x000fe20000000000 */
[C-C-:B------:R-:W-:Y:S01]  /*0560*/  FFMA R22, R17.reuse, R24, R20.reuse ;  /* 0x0000001811167223 */ /* 0x140fe20000000014 */
[C-C-:B------:R-:W-:Y:S01]  /*0570*/  FFMA R21, R17.reuse, R27, R20.reuse ;  /* 0x0000001b11157223 */ /* 0x140fe20000000014 */
[C-C-:B------:R-:W-:Y:S01]  /*0580*/  FFMA R23, R17.reuse, R23, R20.reuse ;  /* 0x0000001711177223 */ /* 0x140fe20000000014 */
[----:B------:R-:W-:Y:S01]  /*0590*/  FFMA R17, R17, R25, R20 ;  /* 0x0000001911117223 */ /* 0x000fe20000000014 */
[C---:B------:R-:W-:Y:S01]  /*05a0*/  FADD R20, -R2.reuse, R9 ;  /* 0x0000000902147221 */ /* 0x040fe20000000100 */
[C---:B------:R-:W-:Y:S01]  /*05b0*/  FADD R16, -R2.reuse, R8 ;  /* 0x0000000802107221 */ /* 0x040fe20000000100 */
[C---:B------:R-:W-:Y:S01]  /*05c0*/  FADD R24, -R2.reuse, R10 ;  /* 0x0000000a02187221 */ /* 0x040fe20000000100 */
[----:B------:R-:W-:Y:S01]  /*05d0*/  FADD R2, -R2, R11 ;  /* 0x0000000b02027221 */ /* 0x000fe20000000100 */
[C---:B------:R-:W-:Y:S01]  /*05e0*/  FMUL R20, R5.reuse, R20 ;  /* 0x0000001405147220 */ /* 0x040fe20000400000 */
[C---:B------:R-:W-:Y:S01]  /*05f0*/  FMUL R29, R5.reuse, R16 ;  /* 0x00000010051d7220 */ /* 0x040fe20000400000 */
[C---:B------:R-:W-:Y:S01]  /*0600*/  FMUL R27, R5.reuse, R24 ;  /* 0x00000018051b7220 */ /* 0x040fe20000400000 */
[----:B------:R-:W-:Y:S01]  /*0610*/  FMUL R25, R5, R2 ;  /* 0x0000000205197220 */ /* 0x000fe20000400000 */
[C-C-:B------:R-:W-:Y:S01]  /*0620*/  FFMA R5, R3.reuse, R20, R4.reuse ;  /* 0x0000001403057223 */ /* 0x140fe20000000004 */
[C-C-:B------:R-:W-:Y:S01]  /*0630*/  FFMA R20, R3.reuse, R29, R4.reuse ;  /* 0x0000001d03147223 */ /* 0x140fe20000000004 */
[C-C-:B------:R-:W-:Y:S01]  /*0640*/  FFMA R24, R3.reuse, R27, R4.reuse ;  /* 0x0000001b03187223 */ /* 0x140fe20000000004 */
[----:B------:R-:W-:Y:S01]  /*0650*/  FFMA R25, R3, R25, R4 ;  /* 0x0000001903197223 */ /* 0x000fe20000000004 */
[----:B------:R-:W-:Y:S01]  /*0660*/  FSETP.GEU.AND P6, PT, R17, RZ, PT ;  /* 0x000000ff1100720b */ /* 0x000fe20003fce000 */
[----:B0-----:R-:W-:Y:S01]  /*0670*/  IMAD.WIDE R2, R0, 0x4, R18 ;  /* 0x0000000400027825 */ /* 0x001fe200078e0212 */
[----:B------:R-:W-:-:S02]  /*0680*/  FSETP.GEU.AND P0, PT, R23, RZ, PT ;  /* 0x000000ff1700720b */ /* 0x000fc40003f0e000 */
[----:B------:R-:W-:Y:S02]  /*0690*/  FSETP.GEU.AND P1, PT, R22, RZ, PT ;  /* 0x000000ff1600720b */ /* 0x000fe40003f2e000 */
[----:B------:R-:W-:Y:S02]  /*06a0*/  FSETP.GEU.AND P2, PT, R21, RZ, PT ;  /* 0x000000ff1500720b */ /* 0x000fe40003f4e000 */
[----:B------:R-:W-:Y:S02]  /*06b0*/  SEL R19, R17, RZ, P6 ;  /* 0x000000ff11137207 */ /* 0x000fe40003000000 */
[----:B------:R-:W-:Y:S02]  /*06c0*/  FSETP.GEU.AND P3, PT, R25, RZ, PT ;  /* 0x000000ff1900720b */ /* 0x000fe40003f6e000 */
[----:B------:R-:W-:Y:S02]  /*06d0*/  FSETP.GEU.AND P4, PT, R24, RZ, PT ;  /* 0x000000ff1800720b */ /* 0x000fe40003f8e000 */
[----:B------:R-:W-:-:S02]  /*06e0*/  FSETP.GEU.AND P5, PT, R5, RZ, PT ;  /* 0x000000ff0500720b */ /* 0x000fc40003fae000 */
[----:B------:R-:W-:Y:S02]  /*06f0*/  FSETP.GEU.AND P6, PT, R20, RZ, PT ;  /* 0x000000ff1400720b */ /* 0x000fe40003fce000 */
[----:B------:R-:W-:Y:S02]  /*0700*/  SEL R18, R23, RZ, P0 ;  /* 0x000000ff17127207 */ /* 0x000fe40000000000 */
[----:B------:R-:W-:Y:S02]  /*0710*/  SEL R17, R22, RZ, P1 ;  /* 0x000000ff16117207 */ /* 0x000fe40000800000 */
[----:B------:R-:W-:Y:S02]  /*0720*/  SEL R16, R21, RZ, P2 ;  /* 0x000000ff15107207 */ /* 0x000fe40001000000 */
[----:B------:R-:W-:Y:S02]  /*0730*/  SEL R23, R25, RZ, P3 ;  /* 0x000000ff19177207 */ /* 0x000fe40001800000 */
[----:B------:R-:W-:-:S02]  /*0740*/  SEL R22, R24, RZ, P4 ;  /* 0x000000ff18167207 */ /* 0x000fc40002000000 */
[----:B------:R-:W-:Y:S02]  /*0750*/  SEL R21, R5, RZ, P5 ;  /* 0x000000ff05157207 */ /* 0x000fe40002800000 */
[----:B------:R-:W-:Y:S01]  /*0760*/  SEL R20, R20, RZ, P6 ;  /* 0x000000ff14147207 */ /* 0x000fe20003000000 */
[----:B------:R-:W-:Y:S04]  /*0770*/  STG.E.128 desc[UR4][R6.64], R12 ;  /* 0x0000000c06007986 */ /* 0x000fe8000c101d04 */
[----:B------:R-:W-:Y:S04]  /*0780*/  STG.E.128 desc[UR4][R6.64+0x800], R8 ;  /* 0x0008000806007986 */ /* 0x000fe8000c101d04 */
[----:B------:R-:W-:Y:S04]  /*0790*/  STG.E.128 desc[UR4][R2.64], R16 ;  /* 0x0000001002007986 */ /* 0x000fe8000c101d04 */
[----:B------:R-:W-:Y:S01]  /*07a0*/  STG.E.128 desc[UR4][R2.64+0x800], R20 ;  /* 0x0008001402007986 */ /* 0x000fe2000c101d04 */
[----:B------:R-:W-:Y:S05]  /*07b0*/  EXIT ;  /* 0x000000000000794d */ /* 0x000fea0003800000 */
.L_x_0:
[----:B------:R-:W-:-:S00]  /*07c0*/  BRA `(.L_x_0) ;  /* 0xfffffffc00fc7947 */ /* 0x000fc0000383ffff */
[----:B------:R-:W-:-:S00]  /*07d0*/  NOP ;  /* 0x0000000000007918 */ /* 0x000fc00000000000 */
        /* <DEDUP_REMOVED lines=10> */
.L_x_1:


//--------------------- .nv.global.init           --------------------------
	.section	.nv.global.init,"aw",@progbits
.nv.global.init:
	.type		_$_str,@object
	.size		_$_str,(_$_str_$_2 - _$_str)
_$_str:
        /*0000*/ 	.byte	0x5f, 0x5f, 0x43, 0x55, 0x44, 0x41, 0x5f, 0x46, 0x54, 0x5a, 0x00
	.type		_$_str_$_2,@object
	.size		_$_str_$_2,(.L_1 - _$_str_$_2)
_$_str_$_2:
        /*000b*/ 	.byte	0x5f, 0x5f, 0x43, 0x55, 0x44, 0x41, 0x5f, 0x50, 0x52, 0x45, 0x43, 0x5f, 0x53, 0x51, 0x52, 0x54
        /*001b*/ 	.byte	0x00
.L_1:


//--------------------- .nv.constant0.triton_poi_fused__native_batch_norm_legit_no_training_convolution_relu_14 --------------------------
	.section	.nv.constant0.triton_poi_fused__native_batch_norm_legit_no_training_convolution_relu_14,"a",@progbits
	.sectionflags	@""
	.align	4
.nv.constant0.triton_poi_fused__native_batch_norm_legit_no_training_convolution_relu_14:
	.zero		588
